//
// Generated by NVIDIA NVVM Compiler
//
// Compiler Build ID: CL-36424714
// Cuda compilation tools, release 13.0, V13.0.88
// Based on NVVM 20.0.0
//

.version 9.0
.target sm_100
.address_size 64

	// .globl	_Z5inputPiS_

.visible .entry _Z5inputPiS_(
	.param .u64 .ptr .align 1 _Z5inputPiS__param_0,
	.param .u64 .ptr .align 1 _Z5inputPiS__param_1
)
{
	.reg .b32 	%r<6>;
	.reg .b64 	%rd<8>;

	ld.param.u64 	%rd1, [_Z5inputPiS__param_0];
	ld.param.u64 	%rd2, [_Z5inputPiS__param_1];
	cvta.to.global.u64 	%rd3, %rd1;
	cvta.to.global.u64 	%rd4, %rd2;
	mov.u32 	%r1, %ctaid.x;
	mov.u32 	%r2, %ntid.x;
	mov.u32 	%r3, %tid.x;
	mad.lo.s32 	%r4, %r1, %r2, %r3;
	mul.wide.s32 	%rd5, %r4, 4;
	add.s64 	%rd6, %rd4, %rd5;
	ld.global.u32 	%r5, [%rd6];
	add.s64 	%rd7, %rd3, %rd5;
	st.global.u32 	[%rd7], %r5;
	ret;

}


// ===== COMPILED SASS (sm_100) =====

	.target	sm_100

	.elftype	@"ET_EXEC"


//--------------------- .note.nv.tkinfo           --------------------------
	.section	.note.nv.tkinfo,"",@"SHT_NOTE"
	.sectionflags	@"SHF_NOTE_NV_TKINFO"
	.tkinfo
        /*0018*/ 	.word	0x00000002
        /*0030*/ 	.string	""
        /*0030*/ 	.string	"ptxas"
        /*0030*/ 	.string	"Cuda compilation tools, release 13.0, V13.0.88"
        /*0030*/ 	.string	"Build cuda_13.0.r13.0/compiler.36424714_0"
        /*0030*/ 	.string	"-arch sm_100 -m 64 "



//--------------------- .note.nv.cuinfo           --------------------------
	.section	.note.nv.cuinfo,"",@"SHT_NOTE"
	.sectionflags	@"SHF_NOTE_NV_CUINFO"
        /*0018*/ 	.short	0x0002
        /*001a*/ 	.short	0x0064
        /*001c*/ 	.short	0x0082
	.zero		2


//--------------------- .nv.info                  --------------------------
	.section	.nv.info,"",@"SHT_CUDA_INFO"
	.align	4


	//----- nvinfo : EIATTR_REGCOUNT
	.align		4
        /*0000*/ 	.byte	0x04, 0x2f
        /*0002*/ 	.short	(.L_1 - .L_0)
	.align		4
.L_0:
        /*0004*/ 	.word	index@(_Z5inputPiS_)
        /*0008*/ 	.word	0x0000000a


	//----- nvinfo : EIATTR_FRAME_SIZE
	.align		4
.L_1:
        /*000c*/ 	.byte	0x04, 0x11
        /*000e*/ 	.short	(.L_3 - .L_2)
	.align		4
.L_2:
        /*0010*/ 	.word	index@(_Z5inputPiS_)
        /*0014*/ 	.word	0x00000000


	//----- nvinfo : EIATTR_MIN_STACK_SIZE
	.align		4
.L_3:
        /*0018*/ 	.byte	0x04, 0x12
        /*001a*/ 	.short	(.L_5 - .L_4)
	.align		4
.L_4:
        /*001c*/ 	.word	index@(_Z5inputPiS_)
        /*0020*/ 	.word	0x00000000
.L_5:


//--------------------- .nv.compat                --------------------------
	.section	.nv.compat,"",@"SHT_CUDA_COMPAT_INFO"
	.align	4
        /*0000*/ 	.byte	0x02, 0x09, 0x00, 0x00, 0x02, 0x02, 0x01, 0x00, 0x02, 0x05, 0x05, 0x00, 0x03, 0x07, 0x01, 0x01
        /*0010*/ 	.byte	0x02, 0x03, 0x00, 0x00, 0x02, 0x06, 0x01, 0x00, 0x04, 0x0b, 0x08, 0x00, 0x09, 0x00, 0x00, 0x00
        /*0020*/ 	.byte	0x00, 0x00, 0x00, 0x00


//--------------------- .nv.info._Z5inputPiS_     --------------------------
	.section	.nv.info._Z5inputPiS_,"",@"SHT_CUDA_INFO"
	.sectionflags	@""
	.align	4


	//----- nvinfo : EIATTR_CUDA_API_VERSION
	.align		4
        /*0000*/ 	.byte	0x04, 0x37
        /*0002*/ 	.short	(.L_7 - .L_6)
.L_6:
        /*0004*/ 	.word	0x00000082


	//----- nvinfo : EIATTR_KPARAM_INFO
	.align		4
.L_7:
        /*0008*/ 	.byte	0x04, 0x17
        /*000a*/ 	.short	(.L_9 - .L_8)
.L_8:
        /*000c*/ 	.word	0x00000000
        /*0010*/ 	.short	0x0001
        /*0012*/ 	.short	0x0008
        /*0014*/ 	.byte	0x00, 0xf5, 0x21, 0x00


	//----- nvinfo : EIATTR_KPARAM_INFO
	.align		4
.L_9:
        /*0018*/ 	.byte	0x04, 0x17
        /*001a*/ 	.short	(.L_11 - .L_10)
.L_10:
        /*001c*/ 	.word	0x00000000
        /*0020*/ 	.short	0x0000
        /*0022*/ 	.short	0x0000
        /*0024*/ 	.byte	0x00, 0xf5, 0x21, 0x00


	//----- nvinfo : EIATTR_SPARSE_MMA_MASK
	.align		4
.L_11:
        /*0028*/ 	.byte	0x03, 0x50
        /*002a*/ 	.short	0x0000


	//----- nvinfo : EIATTR_MAXREG_COUNT
	.align		4
        /*002c*/ 	.byte	0x03, 0x1b
        /*002e*/ 	.short	0x00ff


	//----- nvinfo : EIATTR_MERCURY_ISA_VERSION
	.align		4
        /*0030*/ 	.byte	0x03, 0x5f
        /*0032*/ 	.short	0x0101


	//----- nvinfo : EIATTR_VRC_CTA_INIT_COUNT
	.align		4
        /*0034*/ 	.byte	0x02, 0x4a
	.zero		1
	.zero		1


	//----- nvinfo : EIATTR_EXIT_INSTR_OFFSETS
	.align		4
        /*0038*/ 	.byte	0x04, 0x1c
        /*003a*/ 	.short	(.L_13 - .L_12)


	//   ....[0]....
.L_12:
        /*003c*/ 	.word	0x000000c0


	//----- nvinfo : EIATTR_CBANK_PARAM_SIZE
	.align		4
.L_13:
        /*0040*/ 	.byte	0x03, 0x19
        /*0042*/ 	.short	0x0010


	//----- nvinfo : EIATTR_PARAM_CBANK
	.align		4
        /*0044*/ 	.byte	0x04, 0x0a
        /*0046*/ 	.short	(.L_15 - .L_14)
	.align		4
.L_14:
        /*0048*/ 	.word	index@(.nv.constant0._Z5inputPiS_)
        /*004c*/ 	.short	0x0380
        /*004e*/ 	.short	0x0010


	//----- nvinfo : EIATTR_SW_WAR
	.align		4
.L_15:
        /*0050*/ 	.byte	0x04, 0x36
        /*0052*/ 	.short	(.L_17 - .L_16)
.L_16:
        /*0054*/ 	.word	0x00000008
.L_17:


//--------------------- .nv.callgraph             --------------------------
	.section	.nv.callgraph,"",@"SHT_CUDA_CALLGRAPH"
	.align	4
	.sectionentsize	8
	.align		4
        /*0000*/ 	.word	0x00000000
	.align		4
        /*0004*/ 	.word	0xffffffff
	.align		4
        /*0008*/ 	.word	0x00000000
	.align		4
        /*000c*/ 	.word	0xfffffffe
	.align		4
        /*0010*/ 	.word	0x00000000
	.align		4
        /*0014*/ 	.word	0xfffffffd
	.align		4
        /*0018*/ 	.word	0x00000000
	.align		4
        /*001c*/ 	.word	0xfffffffc


//--------------------- .text._Z5inputPiS_        --------------------------
	.section	.text._Z5inputPiS_,"ax",@progbits
	.align	128
        .global         _Z5inputPiS_
        .type           _Z5inputPiS_,@function
        .size           _Z5inputPiS_,(.L_x_1 - _Z5inputPiS_)
        .other          _Z5inputPiS_,@"STO_CUDA_ENTRY STV_DEFAULT"
_Z5inputPiS_:
.text._Z5inputPiS_:
[----:B------:R-:W-:Y:S01]  /*0000*/  LDC R1, c[0x0][0x37c] ;  /* 0x0000df00ff017b82 */ /* 0x000fe20000000800 */
[----:B------:R-:W0:Y:S07]  /*0010*/  S2R R0, SR_TID.X ;  /* 0x0000000000007919 */ /* 0x000e2e0000002100 */
[----:B------:R-:W0:Y:S01]  /*0020*/  S2UR UR6, SR_CTAID.X ;  /* 0x00000000000679c3 */ /* 0x000e220000002500 */
[----:B------:R-:W1:Y:S07]  /*0030*/  LDCU.64 UR4, c[0x0][0x358] ;  /* 0x00006b00ff0477ac */ /* 0x000e6e0008000a00 */
[----:B------:R-:W0:Y:S08]  /*0040*/  LDC R7, c[0x0][0x360] ;  /* 0x0000d800ff077b82 */ /* 0x000e300000000800 */
[----:B------:R-:W2:Y:S08]  /*0050*/  LDC.64 R2, c[0x0][0x388] ;  /* 0x0000e200ff027b82 */ /* 0x000eb00000000a00 */
[----:B------:R-:W3:Y:S01]  /*0060*/  LDC.64 R4, c[0x0][0x380] ;  /* 0x0000e000ff047b82 */ /* 0x000ee20000000a00 */
[----:B0-----:R-:W-:-:S04]  /*0070*/  IMAD R7, R7, UR6, R0 ;  /* 0x0000000607077c24 */ /* 0x001fc8000f8e0200 */
[----:B--2---:R-:W-:-:S06]  /*0080*/  IMAD.WIDE R2, R7, 0x4, R2 ;  /* 0x0000000407027825 */ /* 0x004fcc00078e0202 */
[----:B-1----:R-:W2:Y:S01]  /*0090*/  LDG.E R3, desc[UR4][R2.64] ;  /* 0x0000000402037981 */ /* 0x002ea2000c1e1900 */
[----:B---3--:R-:W-:-:S05]  /*00a0*/  IMAD.WIDE R4, R7, 0x4, R4 ;  /* 0x0000000407047825 */ /* 0x008fca00078e0204 */
[----:B--2---:R-:W-:Y:S01]  /*00b0*/  STG.E desc[UR4][R4.64], R3 ;  /* 0x0000000304007986 */ /* 0x004fe2000c101904 */
[----:B------:R-:W-:Y:S05]  /*00c0*/  EXIT ;  /* 0x000000000000794d */ /* 0x000fea0003800000 */
.L_x_0:
[----:B------:R-:W-:-:S00]  /*00d0*/  BRA `(.L_x_0) ;  /* 0xfffffffc00fc7947 */ /* 0x000fc0000383ffff */
[----:B------:R-:W-:-:S00]  /*00e0*/  NOP ;  /* 0x0000000000007918 */ /* 0x000fc00000000000 */
        /* <DEDUP_REMOVED lines=9> */
.L_x_1:


//--------------------- .nv.shared.reserved.0     --------------------------
	.section	.nv.shared.reserved.0,"aw",@nobits
	.weak		__nv_reservedSMEM_offset_0_alias
	.size		__nv_reservedSMEM_offset_0_alias, 0, 64
	.other		__nv_reservedSMEM_offset_0_alias,@"STO_CUDA_RESERVED_SHARED STV_DEFAULT"
__nv_reservedSMEM_offset_0_alias:
	.zero		0
	.zero		64


//--------------------- .nv.constant0._Z5inputPiS_ --------------------------
	.section	.nv.constant0._Z5inputPiS_,"a",@progbits
	.sectionflags	@""
	.align	4
.nv.constant0._Z5inputPiS_:
	.zero		912


//--------------------- SYMBOLS --------------------------

	.type		.nv.reservedSmem.offset0,@object
	.size		.nv.reservedSmem.offset0,0x4
